//
// Generated by NVIDIA NVVM Compiler
//
// Compiler Build ID: CL-36424714
// Cuda compilation tools, release 13.0, V13.0.88
// Based on NVVM 20.0.0
//

.version 9.0
.target sm_100
.address_size 64

	// .globl	_Z12atomicKernelPi

.visible .entry _Z12atomicKernelPi(
	.param .u64 .ptr .align 1 _Z12atomicKernelPi_param_0
)
{
	.reg .b32 	%r<2>;
	.reg .b64 	%rd<3>;

	ld.param.u64 	%rd1, [_Z12atomicKernelPi_param_0];
	cvta.to.global.u64 	%rd2, %rd1;
	atom.global.add.u32 	%r1, [%rd2], 1;
	ret;

}


// ===== COMPILED SASS (sm_100) =====

	.target	sm_100

	.elftype	@"ET_EXEC"


//--------------------- .note.nv.tkinfo           --------------------------
	.section	.note.nv.tkinfo,"",@"SHT_NOTE"
	.sectionflags	@"SHF_NOTE_NV_TKINFO"
	.tkinfo
        /*0018*/ 	.word	0x00000002
        /*0030*/ 	.string	""
        /*0030*/ 	.string	"ptxas"
        /*0030*/ 	.string	"Cuda compilation tools, release 13.0, V13.0.88"
        /*0030*/ 	.string	"Build cuda_13.0.r13.0/compiler.36424714_0"
        /*0030*/ 	.string	"-arch sm_100 -m 64 "



//--------------------- .note.nv.cuinfo           --------------------------
	.section	.note.nv.cuinfo,"",@"SHT_NOTE"
	.sectionflags	@"SHF_NOTE_NV_CUINFO"
        /*0018*/ 	.short	0x0002
        /*001a*/ 	.short	0x0064
        /*001c*/ 	.short	0x0082
	.zero		2


//--------------------- .nv.info                  --------------------------
	.section	.nv.info,"",@"SHT_CUDA_INFO"
	.align	4


	//----- nvinfo : EIATTR_REGCOUNT
	.align		4
        /*0000*/ 	.byte	0x04, 0x2f
        /*0002*/ 	.short	(.L_1 - .L_0)
	.align		4
.L_0:
        /*0004*/ 	.word	index@(_Z12atomicKernelPi)
        /*0008*/ 	.word	0x00000008


	//----- nvinfo : EIATTR_FRAME_SIZE
	.align		4
.L_1:
        /*000c*/ 	.byte	0x04, 0x11
        /*000e*/ 	.short	(.L_3 - .L_2)
	.align		4
.L_2:
        /*0010*/ 	.word	index@(_Z12atomicKernelPi)
        /*0014*/ 	.word	0x00000000


	//----- nvinfo : EIATTR_MIN_STACK_SIZE
	.align		4
.L_3:
        /*0018*/ 	.byte	0x04, 0x12
        /*001a*/ 	.short	(.L_5 - .L_4)
	.align		4
.L_4:
        /*001c*/ 	.word	index@(_Z12atomicKernelPi)
        /*0020*/ 	.word	0x00000000
.L_5:


//--------------------- .nv.compat                --------------------------
	.section	.nv.compat,"",@"SHT_CUDA_COMPAT_INFO"
	.align	4
        /*0000*/ 	.byte	0x02, 0x09, 0x00, 0x00, 0x02, 0x02, 0x01, 0x00, 0x02, 0x05, 0x05, 0x00, 0x03, 0x07, 0x01, 0x01
        /*0010*/ 	.byte	0x02, 0x03, 0x00, 0x00, 0x02, 0x06, 0x01, 0x00, 0x04, 0x0b, 0x08, 0x00, 0x09, 0x00, 0x00, 0x00
        /*0020*/ 	.byte	0x00, 0x00, 0x00, 0x00


//--------------------- .nv.info._Z12atomicKernelPi --------------------------
	.section	.nv.info._Z12atomicKernelPi,"",@"SHT_CUDA_INFO"
	.sectionflags	@""
	.align	4


	//----- nvinfo : EIATTR_CUDA_API_VERSION
	.align		4
        /*0000*/ 	.byte	0x04, 0x37
        /*0002*/ 	.short	(.L_7 - .L_6)
.L_6:
        /*0004*/ 	.word	0x00000082


	//----- nvinfo : EIATTR_KPARAM_INFO
	.align		4
.L_7:
        /*0008*/ 	.byte	0x04, 0x17
        /*000a*/ 	.short	(.L_9 - .L_8)
.L_8:
        /*000c*/ 	.word	0x00000000
        /*0010*/ 	.short	0x0000
        /*0012*/ 	.short	0x0000
        /*0014*/ 	.byte	0x00, 0xf5, 0x21, 0x00


	//----- nvinfo : EIATTR_SPARSE_MMA_MASK
	.align		4
.L_9:
        /*0018*/ 	.byte	0x03, 0x50
        /*001a*/ 	.short	0x0000


	//----- nvinfo : EIATTR_MAXREG_COUNT
	.align		4
        /*001c*/ 	.byte	0x03, 0x1b
        /*001e*/ 	.short	0x00ff


	//----- nvinfo : EIATTR_MERCURY_ISA_VERSION
	.align		4
        /*0020*/ 	.byte	0x03, 0x5f
        /*0022*/ 	.short	0x0101


	//----- nvinfo : EIATTR_INT_WARP_WIDE_INSTR_OFFSETS
	.align		4
        /*0024*/ 	.byte	0x04, 0x31
        /*0026*/ 	.short	(.L_11 - .L_10)


	//   ....[0]....
.L_10:
        /*0028*/ 	.word	0x00000030


	//----- nvinfo : EIATTR_VRC_CTA_INIT_COUNT
	.align		4
.L_11:
        /*002c*/ 	.byte	0x02, 0x4a
	.zero		1
	.zero		1


	//----- nvinfo : EIATTR_EXIT_INSTR_OFFSETS
	.align		4
        /*0030*/ 	.byte	0x04, 0x1c
        /*0032*/ 	.short	(.L_13 - .L_12)


	//   ....[0]....
.L_12:
        /*0034*/ 	.word	0x00000090


	//----- nvinfo : EIATTR_CBANK_PARAM_SIZE
	.align		4
.L_13:
        /*0038*/ 	.byte	0x03, 0x19
        /*003a*/ 	.short	0x0008


	//----- nvinfo : EIATTR_PARAM_CBANK
	.align		4
        /*003c*/ 	.byte	0x04, 0x0a
        /*003e*/ 	.short	(.L_15 - .L_14)
	.align		4
.L_14:
        /*0040*/ 	.word	index@(.nv.constant0._Z12atomicKernelPi)
        /*0044*/ 	.short	0x0380
        /*0046*/ 	.short	0x0008


	//----- nvinfo : EIATTR_SW_WAR
	.align		4
.L_15:
        /*0048*/ 	.byte	0x04, 0x36
        /*004a*/ 	.short	(.L_17 - .L_16)
.L_16:
        /*004c*/ 	.word	0x00000008
.L_17:


//--------------------- .nv.callgraph             --------------------------
	.section	.nv.callgraph,"",@"SHT_CUDA_CALLGRAPH"
	.align	4
	.sectionentsize	8
	.align		4
        /*0000*/ 	.word	0x00000000
	.align		4
        /*0004*/ 	.word	0xffffffff
	.align		4
        /*0008*/ 	.word	0x00000000
	.align		4
        /*000c*/ 	.word	0xfffffffe
	.align		4
        /*0010*/ 	.word	0x00000000
	.align		4
        /*0014*/ 	.word	0xfffffffd
	.align		4
        /*0018*/ 	.word	0x00000000
	.align		4
        /*001c*/ 	.word	0xfffffffc


//--------------------- .text._Z12atomicKernelPi  --------------------------
	.section	.text._Z12atomicKernelPi,"ax",@progbits
	.align	128
        .global         _Z12atomicKernelPi
        .type           _Z12atomicKernelPi,@function
        .size           _Z12atomicKernelPi,(.L_x_1 - _Z12atomicKernelPi)
        .other          _Z12atomicKernelPi,@"STO_CUDA_ENTRY STV_DEFAULT"
_Z12atomicKernelPi:
.text._Z12atomicKernelPi:
[----:B------:R-:W-:Y:S01]  /*0000*/  LDC R1, c[0x0][0x37c] ;  /* 0x0000df00ff017b82 */ /* 0x000fe20000000800 */
[----:B------:R-:W0:Y:S07]  /*0010*/  S2R R0, SR_LANEID ;  /* 0x0000000000007919 */ /* 0x000e2e0000000000 */
[----:B------:R-:W1:Y:S01]  /*0020*/  LDC.64 R2, c[0x0][0x380] ;  /* 0x0000e000ff027b82 */ /* 0x000e620000000a00 */
[----:B------:R-:W-:Y:S01]  /*0030*/  VOTEU.ANY UR6, UPT, PT ;  /* 0x0000000000067886 */ /* 0x000fe200038e0100 */
[----:B------:R-:W1:Y:S01]  /*0040*/  LDCU.64 UR4, c[0x0][0x358] ;  /* 0x00006b00ff0477ac */ /* 0x000e620008000a00 */
[----:B------:R-:W1:Y:S01]  /*0050*/  POPC R5, UR6 ;  /* 0x0000000600057d09 */ /* 0x000e620008000000 */
[----:B------:R-:W-:-:S06]  /*0060*/  UFLO.U32 UR7, UR6 ;  /* 0x00000006000772bd */ /* 0x000fcc00080e0000 */
[----:B0-----:R-:W-:-:S13]  /*0070*/  ISETP.EQ.U32.AND P0, PT, R0, UR7, PT ;  /* 0x0000000700007c0c */ /* 0x001fda000bf02070 */
[----:B-1----:R-:W-:Y:S01]  /*0080*/  @P0 REDG.E.ADD.STRONG.GPU desc[UR4][R2.64], R5 ;  /* 0x000000050200098e */ /* 0x002fe2000c12e104 */
[----:B------:R-:W-:Y:S05]  /*0090*/  EXIT ;  /* 0x000000000000794d */ /* 0x000fea0003800000 */
.L_x_0:
[----:B------:R-:W-:-:S00]  /*00a0*/  BRA `(.L_x_0) ;  /* 0xfffffffc00fc7947 */ /* 0x000fc0000383ffff */
[----:B------:R-:W-:-:S00]  /*00b0*/  NOP ;  /* 0x0000000000007918 */ /* 0x000fc00000000000 */
        /* <DEDUP_REMOVED lines=12> */
.L_x_1:


//--------------------- .nv.shared.reserved.0     --------------------------
	.section	.nv.shared.reserved.0,"aw",@nobits
	.weak		__nv_reservedSMEM_offset_0_alias
	.size		__nv_reservedSMEM_offset_0_alias, 0, 64
	.other		__nv_reservedSMEM_offset_0_alias,@"STO_CUDA_RESERVED_SHARED STV_DEFAULT"
__nv_reservedSMEM_offset_0_alias:
	.zero		0
	.zero		64


//--------------------- .nv.constant0._Z12atomicKernelPi --------------------------
	.section	.nv.constant0._Z12atomicKernelPi,"a",@progbits
	.sectionflags	@""
	.align	4
.nv.constant0._Z12atomicKernelPi:
	.zero		904


//--------------------- SYMBOLS --------------------------

	.type		.nv.reservedSmem.offset0,@object
	.size		.nv.reservedSmem.offset0,0x4
